//
// Generated by NVIDIA NVVM Compiler
//
// Compiler Build ID: CL-36424714
// Cuda compilation tools, release 13.0, V13.0.88
// Based on NVVM 20.0.0
//

.version 9.0
.target sm_100
.address_size 64

	// .globl	_Z10matrix_addPdS_S_mi

.visible .entry _Z10matrix_addPdS_S_mi(
	.param .u64 .ptr .align 1 _Z10matrix_addPdS_S_mi_param_0,
	.param .u64 .ptr .align 1 _Z10matrix_addPdS_S_mi_param_1,
	.param .u64 .ptr .align 1 _Z10matrix_addPdS_S_mi_param_2,
	.param .u64 _Z10matrix_addPdS_S_mi_param_3,
	.param .u32 _Z10matrix_addPdS_S_mi_param_4
)
{
	.reg .pred 	%p<11>;
	.reg .b32 	%r<27>;
	.reg .b64 	%rd<48>;
	.reg .b64 	%fd<88>;

	ld.param.u64 	%rd26, [_Z10matrix_addPdS_S_mi_param_0];
	ld.param.u64 	%rd27, [_Z10matrix_addPdS_S_mi_param_1];
	ld.param.u64 	%rd28, [_Z10matrix_addPdS_S_mi_param_2];
	ld.param.u64 	%rd29, [_Z10matrix_addPdS_S_mi_param_3];
	ld.param.u32 	%r17, [_Z10matrix_addPdS_S_mi_param_4];
	mov.u32 	%r18, %ctaid.x;
	mov.u32 	%r19, %ntid.x;
	mov.u32 	%r20, %tid.x;
	mad.lo.s32 	%r1, %r18, %r19, %r20;
	setp.ge.s32 	%p1, %r1, %r17;
	@%p1 bra 	$L__BB0_14;
	cvta.to.global.u64 	%rd1, %rd26;
	cvta.to.global.u64 	%rd2, %rd27;
	cvta.to.global.u64 	%rd3, %rd28;
	cvt.s64.s32 	%rd30, %r1;
	mul.lo.s64 	%rd4, %rd29, %rd30;
	setp.lt.s32 	%p2, %r17, 1;
	@%p2 bra 	$L__BB0_14;
	and.b32  	%r2, %r17, 15;
	setp.lt.u32 	%p3, %r17, 16;
	mov.b32 	%r24, 0;
	@%p3 bra 	$L__BB0_5;
	and.b32  	%r24, %r17, 2147483632;
	neg.s32 	%r22, %r24;
	add.s64 	%rd31, %rd4, 64;
	add.s64 	%rd44, %rd1, %rd31;
	add.s64 	%rd43, %rd2, %rd31;
	add.s64 	%rd42, %rd3, %rd31;
$L__BB0_4:
	.pragma "nounroll";
	ld.global.f64 	%fd1, [%rd44+-64];
	ld.global.f64 	%fd2, [%rd43+-64];
	add.f64 	%fd3, %fd1, %fd2;
	st.global.f64 	[%rd42+-64], %fd3;
	ld.global.f64 	%fd4, [%rd44+-56];
	ld.global.f64 	%fd5, [%rd43+-56];
	add.f64 	%fd6, %fd4, %fd5;
	st.global.f64 	[%rd42+-56], %fd6;
	ld.global.f64 	%fd7, [%rd44+-48];
	ld.global.f64 	%fd8, [%rd43+-48];
	add.f64 	%fd9, %fd7, %fd8;
	st.global.f64 	[%rd42+-48], %fd9;
	ld.global.f64 	%fd10, [%rd44+-40];
	ld.global.f64 	%fd11, [%rd43+-40];
	add.f64 	%fd12, %fd10, %fd11;
	st.global.f64 	[%rd42+-40], %fd12;
	ld.global.f64 	%fd13, [%rd44+-32];
	ld.global.f64 	%fd14, [%rd43+-32];
	add.f64 	%fd15, %fd13, %fd14;
	st.global.f64 	[%rd42+-32], %fd15;
	ld.global.f64 	%fd16, [%rd44+-24];
	ld.global.f64 	%fd17, [%rd43+-24];
	add.f64 	%fd18, %fd16, %fd17;
	st.global.f64 	[%rd42+-24], %fd18;
	ld.global.f64 	%fd19, [%rd44+-16];
	ld.global.f64 	%fd20, [%rd43+-16];
	add.f64 	%fd21, %fd19, %fd20;
	st.global.f64 	[%rd42+-16], %fd21;
	ld.global.f64 	%fd22, [%rd44+-8];
	ld.global.f64 	%fd23, [%rd43+-8];
	add.f64 	%fd24, %fd22, %fd23;
	st.global.f64 	[%rd42+-8], %fd24;
	ld.global.f64 	%fd25, [%rd44];
	ld.global.f64 	%fd26, [%rd43];
	add.f64 	%fd27, %fd25, %fd26;
	st.global.f64 	[%rd42], %fd27;
	ld.global.f64 	%fd28, [%rd44+8];
	ld.global.f64 	%fd29, [%rd43+8];
	add.f64 	%fd30, %fd28, %fd29;
	st.global.f64 	[%rd42+8], %fd30;
	ld.global.f64 	%fd31, [%rd44+16];
	ld.global.f64 	%fd32, [%rd43+16];
	add.f64 	%fd33, %fd31, %fd32;
	st.global.f64 	[%rd42+16], %fd33;
	ld.global.f64 	%fd34, [%rd44+24];
	ld.global.f64 	%fd35, [%rd43+24];
	add.f64 	%fd36, %fd34, %fd35;
	st.global.f64 	[%rd42+24], %fd36;
	ld.global.f64 	%fd37, [%rd44+32];
	ld.global.f64 	%fd38, [%rd43+32];
	add.f64 	%fd39, %fd37, %fd38;
	st.global.f64 	[%rd42+32], %fd39;
	ld.global.f64 	%fd40, [%rd44+40];
	ld.global.f64 	%fd41, [%rd43+40];
	add.f64 	%fd42, %fd40, %fd41;
	st.global.f64 	[%rd42+40], %fd42;
	ld.global.f64 	%fd43, [%rd44+48];
	ld.global.f64 	%fd44, [%rd43+48];
	add.f64 	%fd45, %fd43, %fd44;
	st.global.f64 	[%rd42+48], %fd45;
	ld.global.f64 	%fd46, [%rd44+56];
	ld.global.f64 	%fd47, [%rd43+56];
	add.f64 	%fd48, %fd46, %fd47;
	st.global.f64 	[%rd42+56], %fd48;
	add.s32 	%r22, %r22, 16;
	add.s64 	%rd44, %rd44, 128;
	add.s64 	%rd43, %rd43, 128;
	add.s64 	%rd42, %rd42, 128;
	setp.ne.s32 	%p4, %r22, 0;
	@%p4 bra 	$L__BB0_4;
$L__BB0_5:
	setp.eq.s32 	%p5, %r2, 0;
	@%p5 bra 	$L__BB0_14;
	add.s64 	%rd14, %rd1, %rd4;
	add.s64 	%rd15, %rd2, %rd4;
	add.s64 	%rd16, %rd3, %rd4;
	and.b32  	%r8, %r17, 7;
	setp.lt.u32 	%p6, %r2, 8;
	@%p6 bra 	$L__BB0_8;
	mul.wide.u32 	%rd32, %r24, 8;
	add.s64 	%rd33, %rd14, %rd32;
	ld.global.f64 	%fd49, [%rd33];
	add.s64 	%rd34, %rd15, %rd32;
	ld.global.f64 	%fd50, [%rd34];
	add.f64 	%fd51, %fd49, %fd50;
	add.s64 	%rd35, %rd16, %rd32;
	st.global.f64 	[%rd35], %fd51;
	ld.global.f64 	%fd52, [%rd33+8];
	ld.global.f64 	%fd53, [%rd34+8];
	add.f64 	%fd54, %fd52, %fd53;
	st.global.f64 	[%rd35+8], %fd54;
	ld.global.f64 	%fd55, [%rd33+16];
	ld.global.f64 	%fd56, [%rd34+16];
	add.f64 	%fd57, %fd55, %fd56;
	st.global.f64 	[%rd35+16], %fd57;
	ld.global.f64 	%fd58, [%rd33+24];
	ld.global.f64 	%fd59, [%rd34+24];
	add.f64 	%fd60, %fd58, %fd59;
	st.global.f64 	[%rd35+24], %fd60;
	ld.global.f64 	%fd61, [%rd33+32];
	ld.global.f64 	%fd62, [%rd34+32];
	add.f64 	%fd63, %fd61, %fd62;
	st.global.f64 	[%rd35+32], %fd63;
	ld.global.f64 	%fd64, [%rd33+40];
	ld.global.f64 	%fd65, [%rd34+40];
	add.f64 	%fd66, %fd64, %fd65;
	st.global.f64 	[%rd35+40], %fd66;
	ld.global.f64 	%fd67, [%rd33+48];
	ld.global.f64 	%fd68, [%rd34+48];
	add.f64 	%fd69, %fd67, %fd68;
	st.global.f64 	[%rd35+48], %fd69;
	ld.global.f64 	%fd70, [%rd33+56];
	ld.global.f64 	%fd71, [%rd34+56];
	add.f64 	%fd72, %fd70, %fd71;
	st.global.f64 	[%rd35+56], %fd72;
	add.s32 	%r24, %r24, 8;
$L__BB0_8:
	setp.eq.s32 	%p7, %r8, 0;
	@%p7 bra 	$L__BB0_14;
	and.b32  	%r11, %r17, 3;
	setp.lt.u32 	%p8, %r8, 4;
	@%p8 bra 	$L__BB0_11;
	mul.wide.u32 	%rd36, %r24, 8;
	add.s64 	%rd37, %rd14, %rd36;
	ld.global.f64 	%fd73, [%rd37];
	add.s64 	%rd38, %rd15, %rd36;
	ld.global.f64 	%fd74, [%rd38];
	add.f64 	%fd75, %fd73, %fd74;
	add.s64 	%rd39, %rd16, %rd36;
	st.global.f64 	[%rd39], %fd75;
	ld.global.f64 	%fd76, [%rd37+8];
	ld.global.f64 	%fd77, [%rd38+8];
	add.f64 	%fd78, %fd76, %fd77;
	st.global.f64 	[%rd39+8], %fd78;
	ld.global.f64 	%fd79, [%rd37+16];
	ld.global.f64 	%fd80, [%rd38+16];
	add.f64 	%fd81, %fd79, %fd80;
	st.global.f64 	[%rd39+16], %fd81;
	ld.global.f64 	%fd82, [%rd37+24];
	ld.global.f64 	%fd83, [%rd38+24];
	add.f64 	%fd84, %fd82, %fd83;
	st.global.f64 	[%rd39+24], %fd84;
	add.s32 	%r24, %r24, 4;
$L__BB0_11:
	setp.eq.s32 	%p9, %r11, 0;
	@%p9 bra 	$L__BB0_14;
	mul.wide.u32 	%rd40, %r24, 8;
	add.s64 	%rd41, %rd4, %rd40;
	add.s64 	%rd47, %rd3, %rd41;
	add.s64 	%rd46, %rd2, %rd41;
	add.s64 	%rd45, %rd1, %rd41;
	neg.s32 	%r26, %r11;
$L__BB0_13:
	.pragma "nounroll";
	ld.global.f64 	%fd85, [%rd45];
	ld.global.f64 	%fd86, [%rd46];
	add.f64 	%fd87, %fd85, %fd86;
	st.global.f64 	[%rd47], %fd87;
	add.s64 	%rd47, %rd47, 8;
	add.s64 	%rd46, %rd46, 8;
	add.s64 	%rd45, %rd45, 8;
	add.s32 	%r26, %r26, 1;
	setp.ne.s32 	%p10, %r26, 0;
	@%p10 bra 	$L__BB0_13;
$L__BB0_14:
	ret;

}


// ===== COMPILED SASS (sm_100) =====

	.target	sm_100

	.elftype	@"ET_EXEC"


//--------------------- .note.nv.tkinfo           --------------------------
	.section	.note.nv.tkinfo,"",@"SHT_NOTE"
	.sectionflags	@"SHF_NOTE_NV_TKINFO"
	.tkinfo
        /*0018*/ 	.word	0x00000002
        /*0030*/ 	.string	""
        /*0030*/ 	.string	"ptxas"
        /*0030*/ 	.string	"Cuda compilation tools, release 13.0, V13.0.88"
        /*0030*/ 	.string	"Build cuda_13.0.r13.0/compiler.36424714_0"
        /*0030*/ 	.string	"-arch sm_100 -m 64 "



//--------------------- .note.nv.cuinfo           --------------------------
	.section	.note.nv.cuinfo,"",@"SHT_NOTE"
	.sectionflags	@"SHF_NOTE_NV_CUINFO"
        /*0018*/ 	.short	0x0002
        /*001a*/ 	.short	0x0064
        /*001c*/ 	.short	0x0082
	.zero		2


//--------------------- .nv.info                  --------------------------
	.section	.nv.info,"",@"SHT_CUDA_INFO"
	.align	4


	//----- nvinfo : EIATTR_REGCOUNT
	.align		4
        /*0000*/ 	.byte	0x04, 0x2f
        /*0002*/ 	.short	(.L_1 - .L_0)
	.align		4
.L_0:
        /*0004*/ 	.word	index@(_Z10matrix_addPdS_S_mi)
        /*0008*/ 	.word	0x00000020


	//----- nvinfo : EIATTR_FRAME_SIZE
	.align		4
.L_1:
        /*000c*/ 	.byte	0x04, 0x11
        /*000e*/ 	.short	(.L_3 - .L_2)
	.align		4
.L_2:
        /*0010*/ 	.word	index@(_Z10matrix_addPdS_S_mi)
        /*0014*/ 	.word	0x00000000


	//----- nvinfo : EIATTR_MIN_STACK_SIZE
	.align		4
.L_3:
        /*0018*/ 	.byte	0x04, 0x12
        /*001a*/ 	.short	(.L_5 - .L_4)
	.align		4
.L_4:
        /*001c*/ 	.word	index@(_Z10matrix_addPdS_S_mi)
        /*0020*/ 	.word	0x00000000
.L_5:


//--------------------- .nv.compat                --------------------------
	.section	.nv.compat,"",@"SHT_CUDA_COMPAT_INFO"
	.align	4
        /*0000*/ 	.byte	0x02, 0x09, 0x00, 0x00, 0x02, 0x02, 0x01, 0x00, 0x02, 0x05, 0x05, 0x00, 0x03, 0x07, 0x01, 0x01
        /*0010*/ 	.byte	0x02, 0x03, 0x00, 0x00, 0x02, 0x06, 0x01, 0x00, 0x04, 0x0b, 0x08, 0x00, 0x01, 0x00, 0x00, 0x00
        /*0020*/ 	.byte	0x00, 0x00, 0x00, 0x00


//--------------------- .nv.info._Z10matrix_addPdS_S_mi --------------------------
	.section	.nv.info._Z10matrix_addPdS_S_mi,"",@"SHT_CUDA_INFO"
	.sectionflags	@""
	.align	4


	//----- nvinfo : EIATTR_CUDA_API_VERSION
	.align		4
        /*0000*/ 	.byte	0x04, 0x37
        /*0002*/ 	.short	(.L_7 - .L_6)
.L_6:
        /*0004*/ 	.word	0x00000082


	//----- nvinfo : EIATTR_KPARAM_INFO
	.align		4
.L_7:
        /*0008*/ 	.byte	0x04, 0x17
        /*000a*/ 	.short	(.L_9 - .L_8)
.L_8:
        /*000c*/ 	.word	0x00000000
        /*0010*/ 	.short	0x0004
        /*0012*/ 	.short	0x0020
        /*0014*/ 	.byte	0x00, 0xf0, 0x11, 0x00


	//----- nvinfo : EIATTR_KPARAM_INFO
	.align		4
.L_9:
        /*0018*/ 	.byte	0x04, 0x17
        /*001a*/ 	.short	(.L_11 - .L_10)
.L_10:
        /*001c*/ 	.word	0x00000000
        /*0020*/ 	.short	0x0003
        /*0022*/ 	.short	0x0018
        /*0024*/ 	.byte	0x00, 0xf0, 0x21, 0x00


	//----- nvinfo : EIATTR_KPARAM_INFO
	.align		4
.L_11:
        /*0028*/ 	.byte	0x04, 0x17
        /*002a*/ 	.short	(.L_13 - .L_12)
.L_12:
        /*002c*/ 	.word	0x00000000
        /*0030*/ 	.short	0x0002
        /*0032*/ 	.short	0x0010
        /*0034*/ 	.byte	0x00, 0xf5, 0x21, 0x00


	//----- nvinfo : EIATTR_KPARAM_INFO
	.align		4
.L_13:
        /*0038*/ 	.byte	0x04, 0x17
        /*003a*/ 	.short	(.L_15 - .L_14)
.L_14:
        /*003c*/ 	.word	0x00000000
        /*0040*/ 	.short	0x0001
        /*0042*/ 	.short	0x0008
        /*0044*/ 	.byte	0x00, 0xf5, 0x21, 0x00


	//----- nvinfo : EIATTR_KPARAM_INFO
	.align		4
.L_15:
        /*0048*/ 	.byte	0x04, 0x17
        /*004a*/ 	.short	(.L_17 - .L_16)
.L_16:
        /*004c*/ 	.word	0x00000000
        /*0050*/ 	.short	0x0000
        /*0052*/ 	.short	0x0000
        /*0054*/ 	.byte	0x00, 0xf5, 0x21, 0x00


	//----- nvinfo : EIATTR_SPARSE_MMA_MASK
	.align		4
.L_17:
        /*0058*/ 	.byte	0x03, 0x50
        /*005a*/ 	.short	0x0000


	//----- nvinfo : EIATTR_MAXREG_COUNT
	.align		4
        /*005c*/ 	.byte	0x03, 0x1b
        /*005e*/ 	.short	0x00ff


	//----- nvinfo : EIATTR_MERCURY_ISA_VERSION
	.align		4
        /*0060*/ 	.byte	0x03, 0x5f
        /*0062*/ 	.short	0x0101


	//----- nvinfo : EIATTR_VRC_CTA_INIT_COUNT
	.align		4
        /*0064*/ 	.byte	0x02, 0x4a
	.zero		1
	.zero		1


	//----- nvinfo : EIATTR_EXIT_INSTR_OFFSETS
	.align		4
        /*0068*/ 	.byte	0x04, 0x1c
        /*006a*/ 	.short	(.L_19 - .L_18)


	//   ....[0]....
.L_18:
        /*006c*/ 	.word	0x00000070


	//   ....[1]....
        /*0070*/ 	.word	0x000000e0


	//   ....[2]....
        /*0074*/ 	.word	0x00000710


	//   ....[3]....
        /*0078*/ 	.word	0x00000a20


	//   ....[4]....
        /*007c*/ 	.word	0x00000bb0


	//   ....[5]....
        /*0080*/ 	.word	0x00000d60


	//----- nvinfo : EIATTR_CBANK_PARAM_SIZE
	.align		4
.L_19:
        /*0084*/ 	.byte	0x03, 0x19
        /*0086*/ 	.short	0x0024


	//----- nvinfo : EIATTR_PARAM_CBANK
	.align		4
        /*0088*/ 	.byte	0x04, 0x0a
        /*008a*/ 	.short	(.L_21 - .L_20)
	.align		4
.L_20:
        /*008c*/ 	.word	index@(.nv.constant0._Z10matrix_addPdS_S_mi)
        /*0090*/ 	.short	0x0380
        /*0092*/ 	.short	0x0024


	//----- nvinfo : EIATTR_SW_WAR
	.align		4
.L_21:
        /*0094*/ 	.byte	0x04, 0x36
        /*0096*/ 	.short	(.L_23 - .L_22)
.L_22:
        /*0098*/ 	.word	0x00000008
.L_23:


//--------------------- .nv.callgraph             --------------------------
	.section	.nv.callgraph,"",@"SHT_CUDA_CALLGRAPH"
	.align	4
	.sectionentsize	8
	.align		4
        /*0000*/ 	.word	0x00000000
	.align		4
        /*0004*/ 	.word	0xffffffff
	.align		4
        /*0008*/ 	.word	0x00000000
	.align		4
        /*000c*/ 	.word	0xfffffffe
	.align		4
        /*0010*/ 	.word	0x00000000
	.align		4
        /*0014*/ 	.word	0xfffffffd
	.align		4
        /*0018*/ 	.word	0x00000000
	.align		4
        /*001c*/ 	.word	0xfffffffc


//--------------------- .text._Z10matrix_addPdS_S_mi --------------------------
	.section	.text._Z10matrix_addPdS_S_mi,"ax",@progbits
	.align	128
        .global         _Z10matrix_addPdS_S_mi
        .type           _Z10matrix_addPdS_S_mi,@function
        .size           _Z10matrix_addPdS_S_mi,(.L_x_6 - _Z10matrix_addPdS_S_mi)
        .other          _Z10matrix_addPdS_S_mi,@"STO_CUDA_ENTRY STV_DEFAULT"
_Z10matrix_addPdS_S_mi:
.text._Z10matrix_addPdS_S_mi:
[----:B------:R-:W-:Y:S01]  /*0000*/  LDC R1, c[0x0][0x37c] ;  /* 0x0000df00ff017b82 */ /* 0x000fe20000000800 */
[----:B------:R-:W0:Y:S07]  /*0010*/  S2R R2, SR_TID.X ;  /* 0x0000000000027919 */ /* 0x000e2e0000002100 */
[----:B------:R-:W0:Y:S08]  /*0020*/  S2UR UR4, SR_CTAID.X ;  /* 0x00000000000479c3 */ /* 0x000e300000002500 */
[----:B------:R-:W0:Y:S08]  /*0030*/  LDC R3, c[0x0][0x360] ;  /* 0x0000d800ff037b82 */ /* 0x000e300000000800 */
[----:B------:R-:W1:Y:S01]  /*0040*/  LDC R0, c[0x0][0x3a0] ;  /* 0x0000e800ff007b82 */ /* 0x000e620000000800 */
[----:B0-----:R-:W-:-:S05]  /*0050*/  IMAD R3, R3, UR4, R2 ;  /* 0x0000000403037c24 */ /* 0x001fca000f8e0202 */
[----:B-1----:R-:W-:-:S13]  /*0060*/  ISETP.GE.AND P0, PT, R3, R0, PT ;  /* 0x000000000300720c */ /* 0x002fda0003f06270 */
[----:B------:R-:W-:Y:S05]  /*0070*/  @P0 EXIT ;  /* 0x000000000000094d */ /* 0x000fea0003800000 */
[----:B------:R-:W0:Y:S01]  /*0080*/  LDCU.64 UR4, c[0x0][0x398] ;  /* 0x00007300ff0477ac */ /* 0x000e220008000a00 */
[----:B------:R-:W-:Y:S02]  /*0090*/  ISETP.GE.AND P0, PT, R0, 0x1, PT ;  /* 0x000000010000780c */ /* 0x000fe40003f06270 */
[----:B------:R-:W-:-:S05]  /*00a0*/  SHF.R.S32.HI R2, RZ, 0x1f, R3 ;  /* 0x0000001fff027819 */ /* 0x000fca0000011403 */
[----:B0-----:R-:W-:Y:S02]  /*00b0*/  IMAD R2, R2, UR4, RZ ;  /* 0x0000000402027c24 */ /* 0x001fe4000f8e02ff */
[----:B------:R-:W-:-:S04]  /*00c0*/  IMAD.WIDE.U32 R4, R3, UR4, RZ ;  /* 0x0000000403047c25 */ /* 0x000fc8000f8e00ff */
[----:B------:R-:W-:Y:S01]  /*00d0*/  IMAD R3, R3, UR5, R2 ;  /* 0x0000000503037c24 */ /* 0x000fe2000f8e0202 */
[----:B------:R-:W-:Y:S06]  /*00e0*/  @!P0 EXIT ;  /* 0x000000000000894d */ /* 0x000fec0003800000 */
[C---:B------:R-:W-:Y:S01]  /*00f0*/  ISETP.GE.U32.AND P1, PT, R0.reuse, 0x10, PT ;  /* 0x000000100000780c */ /* 0x040fe20003f26070 */
[----:B------:R-:W0:Y:S01]  /*0100*/  LDCU.64 UR4, c[0x0][0x358] ;  /* 0x00006b00ff0477ac */ /* 0x000e220008000a00 */
[----:B------:R-:W-:Y:S01]  /*0110*/  LOP3.LUT R2, R0, 0xf, RZ, 0xc0, !PT ;  /* 0x0000000f00027812 */ /* 0x000fe200078ec0ff */
[----:B------:R-:W-:Y:S02]  /*0120*/  IMAD.IADD R3, R5, 0x1, R3 ;  /* 0x0000000105037824 */ /* 0x000fe400078e0203 */
[----:B------:R-:W-:Y:S01]  /*0130*/  IMAD.MOV.U32 R7, RZ, RZ, RZ ;  /* 0x000000ffff077224 */ /* 0x000fe200078e00ff */
[----:B------:R-:W-:-:S07]  /*0140*/  ISETP.NE.AND P0, PT, R2, RZ, PT ;  /* 0x000000ff0200720c */ /* 0x000fce0003f05270 */
[----:B------:R-:W-:Y:S06]  /*0150*/  @!P1 BRA `(.L_x_0) ;  /* 0x00000004006c9947 */ /* 0x000fec0003800000 */
[----:B------:R-:W1:Y:S01]  /*0160*/  LDCU.128 UR8, c[0x0][0x380] ;  /* 0x00007000ff0877ac */ /* 0x000e620008000c00 */
[----:B------:R-:W-:Y:S02]  /*0170*/  IADD3 R16, P1, PT, R4, 0x40, RZ ;  /* 0x0000004004107810 */ /* 0x000fe40007f3e0ff */
[----:B------:R-:W-:Y:S01]  /*0180*/  LOP3.LUT R7, R0, 0x7ffffff0, RZ, 0xc0, !PT ;  /* 0x7ffffff000077812 */ /* 0x000fe200078ec0ff */
[----:B------:R-:W2:Y:S02]  /*0190*/  LDCU.64 UR6, c[0x0][0x390] ;  /* 0x00007200ff0677ac */ /* 0x000ea40008000a00 */
[----:B------:R-:W-:Y:S02]  /*01a0*/  IMAD.X R17, RZ, RZ, R3, P1 ;  /* 0x000000ffff117224 */ /* 0x000fe400008e0603 */
[----:B------:R-:W-:Y:S01]  /*01b0*/  IMAD.MOV R6, RZ, RZ, -R7 ;  /* 0x000000ffff067224 */ /* 0x000fe200078e0a07 */
[C---:B-1----:R-:W-:Y:S02]  /*01c0*/  IADD3 R22, P2, PT, R16.reuse, UR8, RZ ;  /* 0x0000000810167c10 */ /* 0x042fe4000ff5e0ff */
[----:B------:R-:W-:-:S02]  /*01d0*/  IADD3 R14, P3, PT, R16, UR10, RZ ;  /* 0x0000000a100e7c10 */ /* 0x000fc4000ff7e0ff */
[----:B--2---:R-:W-:Y:S02]  /*01e0*/  IADD3 R16, P1, PT, R16, UR6, RZ ;  /* 0x0000000610107c10 */ /* 0x004fe4000ff3e0ff */
[C---:B------:R-:W-:Y:S02]  /*01f0*/  IADD3.X R23, PT, PT, R17.reuse, UR9, RZ, P2, !PT ;  /* 0x0000000911177c10 */ /* 0x040fe400097fe4ff */
[C---:B------:R-:W-:Y:S02]  /*0200*/  IADD3.X R15, PT, PT, R17.reuse, UR11, RZ, P3, !PT ;  /* 0x0000000b110f7c10 */ /* 0x040fe40009ffe4ff */
[----:B------:R-:W-:-:S07]  /*0210*/  IADD3.X R17, PT, PT, R17, UR7, RZ, P1, !PT ;  /* 0x0000000711117c10 */ /* 0x000fce0008ffe4ff */
.L_x_1:
[----:B------:R-:W-:Y:S02]  /*0220*/  IMAD.MOV.U32 R10, RZ, RZ, R22 ;  /* 0x000000ffff0a7224 */ /* 0x000fe400078e0016 */
[----:B------:R-:W-:Y:S02]  /*0230*/  IMAD.MOV.U32 R11, RZ, RZ, R23 ;  /* 0x000000ffff0b7224 */ /* 0x000fe400078e0017 */
[----:B------:R-:W-:Y:S02]  /*0240*/  IMAD.MOV.U32 R8, RZ, RZ, R14 ;  /* 0x000000ffff087224 */ /* 0x000fe400078e000e */
[----:B------:R-:W-:Y:S01]  /*0250*/  IMAD.MOV.U32 R9, RZ, RZ, R15 ;  /* 0x000000ffff097224 */ /* 0x000fe200078e000f */
[----:B0-2---:R-:W2:Y:S04]  /*0260*/  LDG.E.64 R12, desc[UR4][R10.64+-0x40] ;  /* 0xffffc0040a0c7981 */ /* 0x005ea8000c1e1b00 */
[----:B------:R-:W2:Y:S02]  /*0270*/  LDG.E.64 R14, desc[UR4][R8.64+-0x40] ;  /* 0xffffc004080e7981 */ /* 0x000ea4000c1e1b00 */
[----:B--2---:R-:W-:Y:S01]  /*0280*/  DADD R14, R12, R14 ;  /* 0x000000000c0e7229 */ /* 0x004fe2000000000e */
[----:B------:R-:W-:-:S02]  /*0290*/  IMAD.MOV.U32 R12, RZ, RZ, R16 ;  /* 0x000000ffff0c7224 */ /* 0x000fc400078e0010 */
[----:B------:R-:W-:-:S05]  /*02a0*/  IMAD.MOV.U32 R13, RZ, RZ, R17 ;  /* 0x000000ffff0d7224 */ /* 0x000fca00078e0011 */
[----:B------:R0:W-:Y:S04]  /*02b0*/  STG.E.64 desc[UR4][R12.64+-0x40], R14 ;  /* 0xffffc00e0c007986 */ /* 0x0001e8000c101b04 */
[----:B------:R-:W2:Y:S04]  /*02c0*/  LDG.E.64 R16, desc[UR4][R10.64+-0x38] ;  /* 0xffffc8040a107981 */ /* 0x000ea8000c1e1b00 */
[----:B------:R-:W2:Y:S02]  /*02d0*/  LDG.E.64 R18, desc[UR4][R8.64+-0x38] ;  /* 0xffffc80408127981 */ /* 0x000ea4000c1e1b00 */
[----:B--2---:R-:W-:-:S07]  /*02e0*/  DADD R16, R16, R18 ;  /* 0x0000000010107229 */ /* 0x004fce0000000012 */
[----:B------:R1:W-:Y:S04]  /*02f0*/  STG.E.64 desc[UR4][R12.64+-0x38], R16 ;  /* 0xffffc8100c007986 */ /* 0x0003e8000c101b04 */
[----:B------:R-:W2:Y:S04]  /*0300*/  LDG.E.64 R18, desc[UR4][R10.64+-0x30] ;  /* 0xffffd0040a127981 */ /* 0x000ea8000c1e1b00 */
[----:B------:R-:W2:Y:S02]  /*0310*/  LDG.E.64 R20, desc[UR4][R8.64+-0x30] ;  /* 0xffffd00408147981 */ /* 0x000ea4000c1e1b00 */
[----:B--2---:R-:W-:-:S07]  /*0320*/  DADD R18, R18, R20 ;  /* 0x0000000012127229 */ /* 0x004fce0000000014 */
[----:B------:R2:W-:Y:S04]  /*0330*/  STG.E.64 desc[UR4][R12.64+-0x30], R18 ;  /* 0xffffd0120c007986 */ /* 0x0005e8000c101b04 */
[----:B------:R-:W3:Y:S04]  /*0340*/  LDG.E.64 R20, desc[UR4][R10.64+-0x28] ;  /* 0xffffd8040a147981 */ /* 0x000ee8000c1e1b00 */
[----:B------:R-:W3:Y:S02]  /*0350*/  LDG.E.64 R22, desc[UR4][R8.64+-0x28] ;  /* 0xffffd80408167981 */ /* 0x000ee4000c1e1b00 */
[----:B---3--:R-:W-:-:S07]  /*0360*/  DADD R20, R20, R22 ;  /* 0x0000000014147229 */ /* 0x008fce0000000016 */
[----:B------:R3:W-:Y:S04]  /*0370*/  STG.E.64 desc[UR4][R12.64+-0x28], R20 ;  /* 0xffffd8140c007986 */ /* 0x0007e8000c101b04 */
[----:B0-----:R-:W4:Y:S04]  /*0380*/  LDG.E.64 R14, desc[UR4][R10.64+-0x20] ;  /* 0xffffe0040a0e7981 */ /* 0x001f28000c1e1b00 */
[----:B------:R-:W4:Y:S02]  /*0390*/  LDG.E.64 R22, desc[UR4][R8.64+-0x20] ;  /* 0xffffe00408167981 */ /* 0x000f24000c1e1b00 */
[----:B----4-:R-:W-:-:S07]  /*03a0*/  DADD R14, R14, R22 ;  /* 0x000000000e0e7229 */ /* 0x010fce0000000016 */
[----:B------:R0:W-:Y:S04]  /*03b0*/  STG.E.64 desc[UR4][R12.64+-0x20], R14 ;  /* 0xffffe00e0c007986 */ /* 0x0001e8000c101b04 */
[----:B-1----:R-:W4:Y:S04]  /*03c0*/  LDG.E.64 R16, desc[UR4][R10.64+-0x18] ;  /* 0xffffe8040a107981 */ /* 0x002f28000c1e1b00 */
[----:B------:R-:W4:Y:S02]  /*03d0*/  LDG.E.64 R22, desc[UR4][R8.64+-0x18] ;  /* 0xffffe80408167981 */ /* 0x000f24000c1e1b00 */
[----:B----4-:R-:W-:-:S07]  /*03e0*/  DADD R16, R16, R22 ;  /* 0x0000000010107229 */ /* 0x010fce0000000016 */
[----:B------:R1:W-:Y:S04]  /*03f0*/  STG.E.64 desc[UR4][R12.64+-0x18], R16 ;  /* 0xffffe8100c007986 */ /* 0x0003e8000c101b04 */
[----:B--2---:R-:W2:Y:S04]  /*0400*/  LDG.E.64 R18, desc[UR4][R10.64+-0x10] ;  /* 0xfffff0040a127981 */ /* 0x004ea8000c1e1b00 */
[----:B------:R-:W2:Y:S02]  /*0410*/  LDG.E.64 R22, desc[UR4][R8.64+-0x10] ;  /* 0xfffff00408167981 */ /* 0x000ea4000c1e1b00 */
[----:B--2---:R-:W-:-:S07]  /*0420*/  DADD R18, R18, R22 ;  /* 0x0000000012127229 */ /* 0x004fce0000000016 */
[----:B------:R2:W-:Y:S04]  /*0430*/  STG.E.64 desc[UR4][R12.64+-0x10], R18 ;  /* 0xfffff0120c007986 */ /* 0x0005e8000c101b04 */
[----:B---3--:R-:W3:Y:S04]  /*0440*/  LDG.E.64 R20, desc[UR4][R10.64+-0x8] ;  /* 0xfffff8040a147981 */ /* 0x008ee8000c1e1b00 */
        /* <DEDUP_REMOVED lines=28> */
[----:B------:R-:W2:Y:S01]  /*0610*/  LDG.E.64 R22, desc[UR4][R8.64+0x30] ;  /* 0x0000300408167981 */ /* 0x000ea2000c1e1b00 */
[----:B------:R-:W-:Y:S01]  /*0620*/  VIADD R6, R6, 0x10 ;  /* 0x0000001006067836 */ /* 0x000fe20000000000 */
[----:B--2---:R-:W-:-:S07]  /*0630*/  DADD R18, R18, R22 ;  /* 0x0000000012127229 */ /* 0x004fce0000000016 */
[----:B------:R2:W-:Y:S04]  /*0640*/  STG.E.64 desc[UR4][R12.64+0x30], R18 ;  /* 0x000030120c007986 */ /* 0x0005e8000c101b04 */
[----:B---3--:R-:W3:Y:S04]  /*0650*/  LDG.E.64 R20, desc[UR4][R10.64+0x38] ;  /* 0x000038040a147981 */ /* 0x008ee8000c1e1b00 */
[----:B------:R-:W3:Y:S01]  /*0660*/  LDG.E.64 R22, desc[UR4][R8.64+0x38] ;  /* 0x0000380408167981 */ /* 0x000ee2000c1e1b00 */
[----:B------:R-:W-:Y:S02]  /*0670*/  ISETP.NE.AND P1, PT, R6, RZ, PT ;  /* 0x000000ff0600720c */ /* 0x000fe40003f25270 */
[----:B0-----:R-:W-:-:S02]  /*0680*/  IADD3 R14, P3, PT, R8, 0x80, RZ ;  /* 0x00000080080e7810 */ /* 0x001fc40007f7e0ff */
[----:B-1----:R-:W-:-:S03]  /*0690*/  IADD3 R16, P4, PT, R12, 0x80, RZ ;  /* 0x000000800c107810 */ /* 0x002fc60007f9e0ff */
[----:B------:R-:W-:Y:S02]  /*06a0*/  IMAD.X R15, RZ, RZ, R9, P3 ;  /* 0x000000ffff0f7224 */ /* 0x000fe400018e0609 */
[----:B------:R-:W-:Y:S01]  /*06b0*/  IMAD.X R17, RZ, RZ, R13, P4 ;  /* 0x000000ffff117224 */ /* 0x000fe200020e060d */
[----:B---3--:R-:W-:Y:S01]  /*06c0*/  DADD R20, R20, R22 ;  /* 0x0000000014147229 */ /* 0x008fe20000000016 */
[----:B------:R-:W-:-:S06]  /*06d0*/  IADD3 R22, P2, PT, R10, 0x80, RZ ;  /* 0x000000800a167810 */ /* 0x000fcc0007f5e0ff */
[----:B------:R2:W-:Y:S01]  /*06e0*/  STG.E.64 desc[UR4][R12.64+0x38], R20 ;  /* 0x000038140c007986 */ /* 0x0005e2000c101b04 */
[----:B------:R-:W-:Y:S01]  /*06f0*/  IMAD.X R23, RZ, RZ, R11, P2 ;  /* 0x000000ffff177224 */ /* 0x000fe200010e060b */
[----:B------:R-:W-:Y:S06]  /*0700*/  @P1 BRA `(.L_x_1) ;  /* 0xfffffff800c41947 */ /* 0x000fec000383ffff */
.L_x_0:
[----:B0-----:R-:W-:Y:S05]  /*0710*/  @!P0 EXIT ;  /* 0x000000000000894d */ /* 0x001fea0003800000 */
[----:B------:R-:W2:Y:S01]  /*0720*/  LDCU.128 UR8, c[0x0][0x380] ;  /* 0x00007000ff0877ac */ /* 0x000ea20008000c00 */
[----:B------:R-:W-:Y:S02]  /*0730*/  ISETP.GE.U32.AND P0, PT, R2, 0x8, PT ;  /* 0x000000080200780c */ /* 0x000fe40003f06070 */
[----:B------:R-:W-:Y:S01]  /*0740*/  LOP3.LUT R6, R0, 0x7, RZ, 0xc0, !PT ;  /* 0x0000000700067812 */ /* 0x000fe200078ec0ff */
[----:B------:R-:W0:Y:S03]  /*0750*/  LDCU.64 UR6, c[0x0][0x390] ;  /* 0x00007200ff0677ac */ /* 0x000e260008000a00 */
[----:B------:R-:W-:Y:S02]  /*0760*/  ISETP.NE.AND P1, PT, R6, RZ, PT ;  /* 0x000000ff0600720c */ /* 0x000fe40003f25270 */
[C---:B--2---:R-:W-:Y:S02]  /*0770*/  IADD3 R12, P2, PT, R4.reuse, UR8, RZ ;  /* 0x00000008040c7c10 */ /* 0x044fe4000ff5e0ff */
[----:B------:R-:W-:-:S02]  /*0780*/  IADD3 R10, P3, PT, R4, UR10, RZ ;  /* 0x0000000a040a7c10 */ /* 0x000fc4000ff7e0ff */
[----:B0-----:R-:W-:Y:S02]  /*0790*/  IADD3 R8, P4, PT, R4, UR6, RZ ;  /* 0x0000000604087c10 */ /* 0x001fe4000ff9e0ff */
[C---:B------:R-:W-:Y:S02]  /*07a0*/  IADD3.X R13, PT, PT, R3.reuse, UR9, RZ, P2, !PT ;  /* 0x00000009030d7c10 */ /* 0x040fe400097fe4ff */
[C---:B------:R-:W-:Y:S02]  /*07b0*/  IADD3.X R11, PT, PT, R3.reuse, UR11, RZ, P3, !PT ;  /* 0x0000000b030b7c10 */ /* 0x040fe40009ffe4ff */
[----:B------:R-:W-:Y:S01]  /*07c0*/  IADD3.X R9, PT, PT, R3, UR7, RZ, P4, !PT ;  /* 0x0000000703097c10 */ /* 0x000fe2000a7fe4ff */
[----:B------:R-:W-:Y:S06]  /*07d0*/  @!P0 BRA `(.L_x_2) ;  /* 0x0000000000908947 */ /* 0x000fec0003800000 */
[----:B------:R-:W-:-:S04]  /*07e0*/  IMAD.WIDE.U32 R14, R7, 0x8, R12 ;  /* 0x00000008070e7825 */ /* 0x000fc800078e000c */
[C---:B------:R-:W-:Y:S01]  /*07f0*/  IMAD.WIDE.U32 R16, R7.reuse, 0x8, R10 ;  /* 0x0000000807107825 */ /* 0x040fe200078e000a */
[----:B------:R-:W2:Y:S04]  /*0800*/  LDG.E.64 R18, desc[UR4][R14.64] ;  /* 0x000000040e127981 */ /* 0x000ea8000c1e1b00 */
[----:B------:R-:W2:Y:S02]  /*0810*/  LDG.E.64 R20, desc[UR4][R16.64] ;  /* 0x0000000410147981 */ /* 0x000ea4000c1e1b00 */
[----:B--2---:R-:W-:Y:S01]  /*0820*/  DADD R20, R18, R20 ;  /* 0x0000000012147229 */ /* 0x004fe20000000014 */
[----:B------:R-:W-:-:S06]  /*0830*/  IMAD.WIDE.U32 R18, R7, 0x8, R8 ;  /* 0x0000000807127825 */ /* 0x000fcc00078e0008 */
        /* <DEDUP_REMOVED lines=25> */
[----:B---3--:R-:W2:Y:S04]  /*09d0*/  LDG.E.64 R26, desc[UR4][R14.64+0x38] ;  /* 0x000038040e1a7981 */ /* 0x008ea8000c1e1b00 */
[----:B------:R-:W2:Y:S01]  /*09e0*/  LDG.E.64 R28, desc[UR4][R16.64+0x38] ;  /* 0x00003804101c7981 */ /* 0x000ea2000c1e1b00 */
[----:B------:R-:W-:Y:S01]  /*09f0*/  VIADD R7, R7, 0x8 ;  /* 0x0000000807077836 */ /* 0x000fe20000000000 */
[----:B--2---:R-:W-:-:S07]  /*0a00*/  DADD R26, R26, R28 ;  /* 0x000000001a1a7229 */ /* 0x004fce000000001c */
[----:B------:R0:W-:Y:S04]  /*0a10*/  STG.E.64 desc[UR4][R18.64+0x38], R26 ;  /* 0x0000381a12007986 */ /* 0x0001e8000c101b04 */
.L_x_2:
[----:B------:R-:W-:Y:S05]  /*0a20*/  @!P1 EXIT ;  /* 0x000000000000994d */ /* 0x000fea0003800000 */
[----:B------:R-:W-:Y:S02]  /*0a30*/  ISETP.GE.U32.AND P0, PT, R6, 0x4, PT ;  /* 0x000000040600780c */ /* 0x000fe40003f06070 */
[----:B------:R-:W-:-:S04]  /*0a40*/  LOP3.LUT R0, R0, 0x3, RZ, 0xc0, !PT ;  /* 0x0000000300007812 */ /* 0x000fc800078ec0ff */
[----:B------:R-:W-:-:S07]  /*0a50*/  ISETP.NE.AND P1, PT, R0, RZ, PT ;  /* 0x000000ff0000720c */ /* 0x000fce0003f25270 */
[----:B------:R-:W-:Y:S06]  /*0a60*/  @!P0 BRA `(.L_x_3) ;  /* 0x0000000000508947 */ /* 0x000fec0003800000 */
[----:B------:R-:W-:-:S04]  /*0a70*/  IMAD.WIDE.U32 R12, R7, 0x8, R12 ;  /* 0x00000008070c7825 */ /* 0x000fc800078e000c */
[C---:B------:R-:W-:Y:S01]  /*0a80*/  IMAD.WIDE.U32 R10, R7.reuse, 0x8, R10 ;  /* 0x00000008070a7825 */ /* 0x040fe200078e000a */
[----:B------:R-:W2:Y:S04]  /*0a90*/  LDG.E.64 R14, desc[UR4][R12.64] ;  /* 0x000000040c0e7981 */ /* 0x000ea8000c1e1b00 */
[----:B------:R-:W2:Y:S01]  /*0aa0*/  LDG.E.64 R16, desc[UR4][R10.64] ;  /* 0x000000040a107981 */ /* 0x000ea2000c1e1b00 */
[----:B------:R-:W-:Y:S01]  /*0ab0*/  IMAD.WIDE.U32 R8, R7, 0x8, R8 ;  /* 0x0000000807087825 */ /* 0x000fe200078e0008 */
[----:B--2---:R-:W-:-:S07]  /*0ac0*/  DADD R14, R14, R16 ;  /* 0x000000000e0e7229 */ /* 0x004fce0000000010 */
[----:B------:R1:W-:Y:S04]  /*0ad0*/  STG.E.64 desc[UR4][R8.64], R14 ;  /* 0x0000000e08007986 */ /* 0x0003e8000c101b04 */
[----:B------:R-:W2:Y:S04]  /*0ae0*/  LDG.E.64 R16, desc[UR4][R12.64+0x8] ;  /* 0x000008040c107981 */ /* 0x000ea8000c1e1b00 */
[----:B0-----:R-:W2:Y:S02]  /*0af0*/  LDG.E.64 R18, desc[UR4][R10.64+0x8] ;  /* 0x000008040a127981 */ /* 0x001ea4000c1e1b00 */
[----:B--2---:R-:W-:-:S07]  /*0b00*/  DADD R16, R16, R18 ;  /* 0x0000000010107229 */ /* 0x004fce0000000012 */
[----:B------:R1:W-:Y:S04]  /*0b10*/  STG.E.64 desc[UR4][R8.64+0x8], R16 ;  /* 0x0000081008007986 */ /* 0x0003e8000c101b04 */
[----:B------:R-:W2:Y:S04]  /*0b20*/  LDG.E.64 R18, desc[UR4][R12.64+0x10] ;  /* 0x000010040c127981 */ /* 0x000ea8000c1e1b00 */
[----:B------:R-:W2:Y:S02]  /*0b30*/  LDG.E.64 R20, desc[UR4][R10.64+0x10] ;  /* 0x000010040a147981 */ /* 0x000ea4000c1e1b00 */
[----:B--2---:R-:W-:-:S07]  /*0b40*/  DADD R18, R18, R20 ;  /* 0x0000000012127229 */ /* 0x004fce0000000014 */
[----:B------:R1:W-:Y:S04]  /*0b50*/  STG.E.64 desc[UR4][R8.64+0x10], R18 ;  /* 0x0000101208007986 */ /* 0x0003e8000c101b04 */
[----:B------:R-:W2:Y:S04]  /*0b60*/  LDG.E.64 R20, desc[UR4][R12.64+0x18] ;  /* 0x000018040c147981 */ /* 0x000ea8000c1e1b00 */
[----:B------:R-:W2:Y:S01]  /*0b70*/  LDG.E.64 R22, desc[UR4][R10.64+0x18] ;  /* 0x000018040a167981 */ /* 0x000ea2000c1e1b00 */
[----:B------:R-:W-:Y:S01]  /*0b80*/  VIADD R7, R7, 0x4 ;  /* 0x0000000407077836 */ /* 0x000fe20000000000 */
[----:B--2---:R-:W-:-:S07]  /*0b90*/  DADD R20, R20, R22 ;  /* 0x0000000014147229 */ /* 0x004fce0000000016 */
[----:B------:R1:W-:Y:S04]  /*0ba0*/  STG.E.64 desc[UR4][R8.64+0x18], R20 ;  /* 0x0000181408007986 */ /* 0x0003e8000c101b04 */
.L_x_3:
[----:B------:R-:W-:Y:S05]  /*0bb0*/  @!P1 EXIT ;  /* 0x000000000000994d */ /* 0x000fea0003800000 */
[----:B------:R-:W-:Y:S02]  /*0bc0*/  IMAD.MOV.U32 R2, RZ, RZ, R4 ;  /* 0x000000ffff027224 */ /* 0x000fe400078e0004 */
[----:B------:R-:W-:Y:S02]  /*0bd0*/  IMAD.MOV R0, RZ, RZ, -R0 ;  /* 0x000000ffff007224 */ /* 0x000fe400078e0a00 */
[----:B------:R-:W-:-:S03]  /*0be0*/  IMAD.WIDE.U32 R2, R7, 0x8, R2 ;  /* 0x0000000807027825 */ /* 0x000fc600078e0002 */
[C---:B-1----:R-:W-:Y:S02]  /*0bf0*/  IADD3 R8, P1, PT, R2.reuse, UR10, RZ ;  /* 0x0000000a02087c10 */ /* 0x042fe4000ff3e0ff */
[C---:B------:R-:W-:Y:S02]  /*0c00*/  IADD3 R10, P0, PT, R2.reuse, UR6, RZ ;  /* 0x00000006020a7c10 */ /* 0x040fe4000ff1e0ff */
[----:B------:R-:W-:Y:S02]  /*0c10*/  IADD3 R6, P2, PT, R2, UR8, RZ ;  /* 0x0000000802067c10 */ /* 0x000fe4000ff5e0ff */
[C---:B------:R-:W-:Y:S02]  /*0c20*/  IADD3.X R11, PT, PT, R3.reuse, UR7, RZ, P0, !PT ;  /* 0x00000007030b7c10 */ /* 0x040fe400087fe4ff */
[C---:B------:R-:W-:Y:S02]  /*0c30*/  IADD3.X R9, PT, PT, R3.reuse, UR11, RZ, P1, !PT ;  /* 0x0000000b03097c10 */ /* 0x040fe40008ffe4ff */
[----:B------:R-:W-:-:S07]  /*0c40*/  IADD3.X R7, PT, PT, R3, UR9, RZ, P2, !PT ;  /* 0x0000000903077c10 */ /* 0x000fce00097fe4ff */
.L_x_4:
[----:B-1----:R-:W-:Y:S01]  /*0c50*/  IMAD.MOV.U32 R4, RZ, RZ, R8 ;  /* 0x000000ffff047224 */ /* 0x002fe200078e0008 */
[----:B------:R1:W2:Y:S01]  /*0c60*/  LDG.E.64 R2, desc[UR4][R6.64] ;  /* 0x0000000406027981 */ /* 0x0002a2000c1e1b00 */
[----:B------:R-:W-:-:S06]  /*0c70*/  IMAD.MOV.U32 R5, RZ, RZ, R9 ;  /* 0x000000ffff057224 */ /* 0x000fcc00078e0009 */
[----:B------:R-:W2:Y:S01]  /*0c80*/  LDG.E.64 R4, desc[UR4][R4.64] ;  /* 0x0000000404047981 */ /* 0x000ea2000c1e1b00 */
[----:B------:R-:W-:-:S05]  /*0c90*/  VIADD R0, R0, 0x1 ;  /* 0x0000000100007836 */ /* 0x000fca0000000000 */
[----:B------:R-:W-:Y:S02]  /*0ca0*/  ISETP.NE.AND P0, PT, R0, RZ, PT ;  /* 0x000000ff0000720c */ /* 0x000fe40003f05270 */
[----:B------:R-:W-:Y:S02]  /*0cb0*/  IADD3 R8, P2, PT, R8, 0x8, RZ ;  /* 0x0000000808087810 */ /* 0x000fe40007f5e0ff */
[----:B-1----:R-:W-:-:S03]  /*0cc0*/  IADD3 R6, P3, PT, R6, 0x8, RZ ;  /* 0x0000000806067810 */ /* 0x002fc60007f7e0ff */
[----:B------:R-:W-:Y:S02]  /*0cd0*/  IMAD.X R9, RZ, RZ, R9, P2 ;  /* 0x000000ffff097224 */ /* 0x000fe400010e0609 */
[----:B------:R-:W-:Y:S01]  /*0ce0*/  IMAD.X R7, RZ, RZ, R7, P3 ;  /* 0x000000ffff077224 */ /* 0x000fe200018e0607 */
[----:B--2---:R-:W-:Y:S01]  /*0cf0*/  DADD R2, R2, R4 ;  /* 0x0000000002027229 */ /* 0x004fe20000000004 */
[----:B------:R-:W-:Y:S02]  /*0d00*/  IMAD.MOV.U32 R4, RZ, RZ, R10 ;  /* 0x000000ffff047224 */ /* 0x000fe400078e000a */
[----:B------:R-:W-:Y:S01]  /*0d10*/  IMAD.MOV.U32 R5, RZ, RZ, R11 ;  /* 0x000000ffff057224 */ /* 0x000fe200078e000b */
[----:B------:R-:W-:-:S04]  /*0d20*/  IADD3 R10, P1, PT, R10, 0x8, RZ ;  /* 0x000000080a0a7810 */ /* 0x000fc80007f3e0ff */
[----:B------:R1:W-:Y:S01]  /*0d30*/  STG.E.64 desc[UR4][R4.64], R2 ;  /* 0x0000000204007986 */ /* 0x0003e2000c101b04 */
[----:B------:R-:W-:Y:S01]  /*0d40*/  IMAD.X R11, RZ, RZ, R11, P1 ;  /* 0x000000ffff0b7224 */ /* 0x000fe200008e060b */
[----:B------:R-:W-:Y:S07]  /*0d50*/  @P0 BRA `(.L_x_4) ;  /* 0xfffffffc00bc0947 */ /* 0x000fee000383ffff */
[----:B------:R-:W-:Y:S05]  /*0d60*/  EXIT ;  /* 0x000000000000794d */ /* 0x000fea0003800000 */
.L_x_5:
[----:B------:R-:W-:-:S00]  /*0d70*/  BRA `(.L_x_5) ;  /* 0xfffffffc00fc7947 */ /* 0x000fc0000383ffff */
[----:B------:R-:W-:-:S00]  /*0d80*/  NOP ;  /* 0x0000000000007918 */ /* 0x000fc00000000000 */
[----:B------:R-:W-:-:S00]  /*0d90*/  NOP ;  /* 0x0000000000007918 */ /* 0x000fc00000000000 */
[----:B------:R-:W-:-:S00]  /*0da0*/  NOP ;  /* 0x0000000000007918 */ /* 0x000fc00000000000 */
[----:B------:R-:W-:-:S00]  /*0db0*/  NOP ;  /* 0x0000000000007918 */ /* 0x000fc00000000000 */
[----:B------:R-:W-:-:S00]  /*0dc0*/  NOP ;  /* 0x0000000000007918 */ /* 0x000fc00000000000 */
[----:B------:R-:W-:-:S00]  /*0dd0*/  NOP ;  /* 0x0000000000007918 */ /* 0x000fc00000000000 */
[----:B------:R-:W-:-:S00]  /*0de0*/  NOP ;  /* 0x0000000000007918 */ /* 0x000fc00000000000 */
[----:B------:R-:W-:-:S00]  /*0df0*/  NOP ;  /* 0x0000000000007918 */ /* 0x000fc00000000000 */
.L_x_6:


//--------------------- .nv.shared.reserved.0     --------------------------
	.section	.nv.shared.reserved.0,"aw",@nobits
	.weak		__nv_reservedSMEM_offset_0_alias
	.size		__nv_reservedSMEM_offset_0_alias, 0, 64
	.other		__nv_reservedSMEM_offset_0_alias,@"STO_CUDA_RESERVED_SHARED STV_DEFAULT"
__nv_reservedSMEM_offset_0_alias:
	.zero		0
	.zero		64


//--------------------- .nv.constant0._Z10matrix_addPdS_S_mi --------------------------
	.section	.nv.constant0._Z10matrix_addPdS_S_mi,"a",@progbits
	.sectionflags	@""
	.align	4
.nv.constant0._Z10matrix_addPdS_S_mi:
	.zero		932


//--------------------- SYMBOLS --------------------------

	.type		.nv.reservedSmem.offset0,@object
	.size		.nv.reservedSmem.offset0,0x4
